	.headerflags	@"EF_CUDA_TEXMODE_UNIFIED EF_CUDA_64BIT_ADDRESS EF_CUDA_SM80 EF_CUDA_VIRTUAL_SM(EF_CUDA_SM80)"
	.elftype	@"ET_EXEC"


//--------------------- .nv.info                  --------------------------
	.section	.nv.info,"",@"SHT_CUDA_INFO"
	.align	4


	//----- nvinfo : EIATTR_REGCOUNT
	.align		4
        /*0000*/ 	.byte	0x04, 0x2f
        /*0002*/ 	.short	(.L_1 - .L_0)
	.align		4
.L_0:
        /*0004*/ 	.word	index@(write_float_ptr)
        /*0008*/ 	.word	0x00000008


	//----- nvinfo : EIATTR_MAX_STACK_SIZE
	.align		4
.L_1:
        /*000c*/ 	.byte	0x04, 0x23
        /*000e*/ 	.short	(.L_3 - .L_2)
	.align		4
.L_2:
        /*0010*/ 	.word	index@(write_float_ptr)
        /*0014*/ 	.word	0x00000000


	//----- nvinfo : EIATTR_MIN_STACK_SIZE
	.align		4
.L_3:
        /*0018*/ 	.byte	0x04, 0x12
        /*001a*/ 	.short	(.L_5 - .L_4)
	.align		4
.L_4:
        /*001c*/ 	.word	index@(write_float_ptr)
        /*0020*/ 	.word	0x00000000


	//----- nvinfo : EIATTR_FRAME_SIZE
	.align		4
.L_5:
        /*0024*/ 	.byte	0x04, 0x11
        /*0026*/ 	.short	(.L_7 - .L_6)
	.align		4
.L_6:
        /*0028*/ 	.word	index@(write_float_ptr)
        /*002c*/ 	.word	0x00000000


	//----- nvinfo : EIATTR_REGCOUNT
	.align		4
.L_7:
        /*0030*/ 	.byte	0x04, 0x2f
        /*0032*/ 	.short	(.L_9 - .L_8)
	.align		4
.L_8:
        /*0034*/ 	.word	index@(write_float_value)
        /*0038*/ 	.word	0x00000008


	//----- nvinfo : EIATTR_MAX_STACK_SIZE
	.align		4
.L_9:
        /*003c*/ 	.byte	0x04, 0x23
        /*003e*/ 	.short	(.L_11 - .L_10)
	.align		4
.L_10:
        /*0040*/ 	.word	index@(write_float_value)
        /*0044*/ 	.word	0x00000000


	//----- nvinfo : EIATTR_MIN_STACK_SIZE
	.align		4
.L_11:
        /*0048*/ 	.byte	0x04, 0x12
        /*004a*/ 	.short	(.L_13 - .L_12)
	.align		4
.L_12:
        /*004c*/ 	.word	index@(write_float_value)
        /*0050*/ 	.word	0x00000000


	//----- nvinfo : EIATTR_FRAME_SIZE
	.align		4
.L_13:
        /*0054*/ 	.byte	0x04, 0x11
        /*0056*/ 	.short	(.L_15 - .L_14)
	.align		4
.L_14:
        /*0058*/ 	.word	index@(write_float_value)
        /*005c*/ 	.word	0x00000000


	//----- nvinfo : EIATTR_REGCOUNT
	.align		4
.L_15:
        /*0060*/ 	.byte	0x04, 0x2f
        /*0062*/ 	.short	(.L_17 - .L_16)
	.align		4
.L_16:
        /*0064*/ 	.word	index@(write_float_sum)
        /*0068*/ 	.word	0x00000008


	//----- nvinfo : EIATTR_MAX_STACK_SIZE
	.align		4
.L_17:
        /*006c*/ 	.byte	0x04, 0x23
        /*006e*/ 	.short	(.L_19 - .L_18)
	.align		4
.L_18:
        /*0070*/ 	.word	index@(write_float_sum)
        /*0074*/ 	.word	0x00000000


	//----- nvinfo : EIATTR_MIN_STACK_SIZE
	.align		4
.L_19:
        /*0078*/ 	.byte	0x04, 0x12
        /*007a*/ 	.short	(.L_21 - .L_20)
	.align		4
.L_20:
        /*007c*/ 	.word	index@(write_float_sum)
        /*0080*/ 	.word	0x00000000


	//----- nvinfo : EIATTR_FRAME_SIZE
	.align		4
.L_21:
        /*0084*/ 	.byte	0x04, 0x11
        /*0086*/ 	.short	(.L_23 - .L_22)
	.align		4
.L_22:
        /*0088*/ 	.word	index@(write_float_sum)
        /*008c*/ 	.word	0x00000000
.L_23:


//--------------------- .nv.info.write_float_sum  --------------------------
	.section	.nv.info.write_float_sum,"",@"SHT_CUDA_INFO"
	.align	4


	//----- nvinfo : EIATTR_CUDA_API_VERSION
	.align		4
        /*0000*/ 	.byte	0x04, 0x37
        /*0002*/ 	.short	(.L_25 - .L_24)
.L_24:
        /*0004*/ 	.word	0x00000073


	//----- nvinfo : EIATTR_SW2861232_WAR
	.align		4
.L_25:
        /*0008*/ 	.byte	0x01, 0x35
	.zero		2


	//----- nvinfo : EIATTR_PARAM_CBANK
	.align		4
        /*000c*/ 	.byte	0x04, 0x0a
        /*000e*/ 	.short	(.L_27 - .L_26)
	.align		4
.L_26:
        /*0010*/ 	.word	index@(.nv.constant0.write_float_sum)
        /*0014*/ 	.short	0x0160
        /*0016*/ 	.short	0x0010


	//----- nvinfo : EIATTR_CBANK_PARAM_SIZE
	.align		4
.L_27:
        /*0018*/ 	.byte	0x03, 0x19
        /*001a*/ 	.short	0x0010


	//----- nvinfo : EIATTR_KPARAM_INFO
	.align		4
        /*001c*/ 	.byte	0x04, 0x17
        /*001e*/ 	.short	(.L_29 - .L_28)
.L_28:
        /*0020*/ 	.word	0x00000000
        /*0024*/ 	.short	0x0002
        /*0026*/ 	.short	0x000c
        /*0028*/ 	.byte	0x00, 0xf0, 0x11, 0x00


	//----- nvinfo : EIATTR_KPARAM_INFO
	.align		4
.L_29:
        /*002c*/ 	.byte	0x04, 0x17
        /*002e*/ 	.short	(.L_31 - .L_30)
.L_30:
        /*0030*/ 	.word	0x00000000
        /*0034*/ 	.short	0x0001
        /*0036*/ 	.short	0x0008
        /*0038*/ 	.byte	0x00, 0xf0, 0x09, 0x00


	//----- nvinfo : EIATTR_KPARAM_INFO
	.align		4
.L_31:
        /*003c*/ 	.byte	0x04, 0x17
        /*003e*/ 	.short	(.L_33 - .L_32)
.L_32:
        /*0040*/ 	.word	0x00000000
        /*0044*/ 	.short	0x0000
        /*0046*/ 	.short	0x0000
        /*0048*/ 	.byte	0x00, 0xf0, 0x21, 0x00


	//----- nvinfo : EIATTR_MAXREG_COUNT
	.align		4
.L_33:
        /*004c*/ 	.byte	0x03, 0x1b
        /*004e*/ 	.short	0x00ff


	//----- nvinfo : EIATTR_EXIT_INSTR_OFFSETS
	.align		4
        /*0050*/ 	.byte	0x04, 0x1c
        /*0052*/ 	.short	(.L_35 - .L_34)


	//   ....[0]....
.L_34:
        /*0054*/ 	.word	0x00000080
.L_35:


//--------------------- .nv.info.write_float_value --------------------------
	.section	.nv.info.write_float_value,"",@"SHT_CUDA_INFO"
	.align	4


	//----- nvinfo : EIATTR_CUDA_API_VERSION
	.align		4
        /*0000*/ 	.byte	0x04, 0x37
        /*0002*/ 	.short	(.L_37 - .L_36)
.L_36:
        /*0004*/ 	.word	0x00000073


	//----- nvinfo : EIATTR_SW2861232_WAR
	.align		4
.L_37:
        /*0008*/ 	.byte	0x01, 0x35
	.zero		2


	//----- nvinfo : EIATTR_PARAM_CBANK
	.align		4
        /*000c*/ 	.byte	0x04, 0x0a
        /*000e*/ 	.short	(.L_39 - .L_38)
	.align		4
.L_38:
        /*0010*/ 	.word	index@(.nv.constant0.write_float_value)
        /*0014*/ 	.short	0x0160
        /*0016*/ 	.short	0x000c


	//----- nvinfo : EIATTR_CBANK_PARAM_SIZE
	.align		4
.L_39:
        /*0018*/ 	.byte	0x03, 0x19
        /*001a*/ 	.short	0x000c


	//----- nvinfo : EIATTR_KPARAM_INFO
	.align		4
        /*001c*/ 	.byte	0x04, 0x17
        /*001e*/ 	.short	(.L_41 - .L_40)
.L_40:
        /*0020*/ 	.word	0x00000000
        /*0024*/ 	.short	0x0001
        /*0026*/ 	.short	0x0008
        /*0028*/ 	.byte	0x00, 0xf0, 0x11, 0x00


	//----- nvinfo : EIATTR_KPARAM_INFO
	.align		4
.L_41:
        /*002c*/ 	.byte	0x04, 0x17
        /*002e*/ 	.short	(.L_43 - .L_42)
.L_42:
        /*0030*/ 	.word	0x00000000
        /*0034*/ 	.short	0x0000
        /*0036*/ 	.short	0x0000
        /*0038*/ 	.byte	0x00, 0xf0, 0x21, 0x00


	//----- nvinfo : EIATTR_MAXREG_COUNT
	.align		4
.L_43:
        /*003c*/ 	.byte	0x03, 0x1b
        /*003e*/ 	.short	0x00ff


	//----- nvinfo : EIATTR_EXIT_INSTR_OFFSETS
	.align		4
        /*0040*/ 	.byte	0x04, 0x1c
        /*0042*/ 	.short	(.L_45 - .L_44)


	//   ....[0]....
.L_44:
        /*0044*/ 	.word	0x00000060
.L_45:


//--------------------- .nv.info.write_float_ptr  --------------------------
	.section	.nv.info.write_float_ptr,"",@"SHT_CUDA_INFO"
	.align	4


	//----- nvinfo : EIATTR_CUDA_API_VERSION
	.align		4
        /*0000*/ 	.byte	0x04, 0x37
        /*0002*/ 	.short	(.L_47 - .L_46)
.L_46:
        /*0004*/ 	.word	0x00000073


	//----- nvinfo : EIATTR_SW2861232_WAR
	.align		4
.L_47:
        /*0008*/ 	.byte	0x01, 0x35
	.zero		2


	//----- nvinfo : EIATTR_PARAM_CBANK
	.align		4
        /*000c*/ 	.byte	0x04, 0x0a
        /*000e*/ 	.short	(.L_49 - .L_48)
	.align		4
.L_48:
        /*0010*/ 	.word	index@(.nv.constant0.write_float_ptr)
        /*0014*/ 	.short	0x0160
        /*0016*/ 	.short	0x0010


	//----- nvinfo : EIATTR_CBANK_PARAM_SIZE
	.align		4
.L_49:
        /*0018*/ 	.byte	0x03, 0x19
        /*001a*/ 	.short	0x0010


	//----- nvinfo : EIATTR_KPARAM_INFO
	.align		4
        /*001c*/ 	.byte	0x04, 0x17
        /*001e*/ 	.short	(.L_51 - .L_50)
.L_50:
        /*0020*/ 	.word	0x00000000
        /*0024*/ 	.short	0x0001
        /*0026*/ 	.short	0x0008
        /*0028*/ 	.byte	0x00, 0xf0, 0x21, 0x00


	//----- nvinfo : EIATTR_KPARAM_INFO
	.align		4
.L_51:
        /*002c*/ 	.byte	0x04, 0x17
        /*002e*/ 	.short	(.L_53 - .L_52)
.L_52:
        /*0030*/ 	.word	0x00000000
        /*0034*/ 	.short	0x0000
        /*0036*/ 	.short	0x0000
        /*0038*/ 	.byte	0x00, 0xf0, 0x21, 0x00


	//----- nvinfo : EIATTR_MAXREG_COUNT
	.align		4
.L_53:
        /*003c*/ 	.byte	0x03, 0x1b
        /*003e*/ 	.short	0x00ff


	//----- nvinfo : EIATTR_EXIT_INSTR_OFFSETS
	.align		4
        /*0040*/ 	.byte	0x04, 0x1c
        /*0042*/ 	.short	(.L_55 - .L_54)


	//   ....[0]....
.L_54:
        /*0044*/ 	.word	0x00000080
.L_55:


//--------------------- .nv.rel.action            --------------------------
	.section	.nv.rel.action,"",@"SHT_CUDA_RELOCINFO"
	.align	8
	.sectionentsize	8
        /*0000*/ 	.byte	0x4b, 0x00, 0x00, 0x00, 0x00, 0x00, 0x00, 0x00, 0x00, 0x02, 0x02, 0x08, 0x10, 0x0a, 0x2f, 0x22
        /* <DEDUP_REMOVED lines=12> */
        /*00d0*/ 	.byte	0x00, 0x00, 0x00, 0x14, 0x2c, 0x00, 0x00, 0x00


//--------------------- .nv.constant0.write_float_sum --------------------------
	.section	.nv.constant0.write_float_sum,"a",@progbits
	.align	4
.nv.constant0.write_float_sum:
	.zero		368


//--------------------- .nv.constant0.write_float_value --------------------------
	.section	.nv.constant0.write_float_value,"a",@progbits
	.align	4
.nv.constant0.write_float_value:
	.zero		364


//--------------------- .nv.constant0.write_float_ptr --------------------------
	.section	.nv.constant0.write_float_ptr,"a",@progbits
	.align	4
.nv.constant0.write_float_ptr:
	.zero		368


//--------------------- .text.write_float_sum     --------------------------
	.section	.text.write_float_sum,"ax",@progbits
	.sectioninfo	@"SHI_REGISTERS=8"
	.align	128
        .global         write_float_sum
        .type           write_float_sum,@function
        .size           write_float_sum,(.L_x_3 - write_float_sum)
        .other          write_float_sum,@"STO_CUDA_ENTRY STV_DEFAULT"
write_float_sum:
.text.write_float_sum:
[----:B------:R-:W-:-:S02]  /*0000*/  MOV R1, c[0x0][0x28] ;  /* 0x00000a0000017a02 */ /* 0x000fc40000000f00 */
[----:B------:R-:W-:Y:S01]  /*0010*/  ULDC.U16 UR4, c[0x0][0x168] ;  /* 0x00005a0000047ab9 */ /* 0x000fe20000000400 */
[----:B------:R-:W-:Y:S01]  /*0020*/  MOV R2, c[0x0][0x160] ;  /* 0x0000580000027a02 */ /* 0x000fe20000000f00 */
[----:B------:R-:W0:Y:S01]  /*0030*/  I2F.S16 R0, UR4 ;  /* 0x0000000400007d06 */ /* 0x000e220008101400 */
[----:B------:R-:W-:Y:S01]  /*0040*/  MOV R3, c[0x0][0x164] ;  /* 0x0000590000037a02 */ /* 0x000fe20000000f00 */
[----:B------:R-:W-:Y:S01]  /*0050*/  ULDC.64 UR4, c[0x0][0x118] ;  /* 0x0000460000047ab9 */ /* 0x000fe20000000a00 */
[----:B0-----:R-:W-:-:S05]  /*0060*/  FADD R5, R0, c[0x0][0x16c] ;  /* 0x00005b0000057621 */ /* 0x001fca0000000000 */
[----:B------:R-:W-:Y:S01]  /*0070*/  STG.E [R2.64], R5 ;  /* 0x0000000502007986 */ /* 0x000fe2000c101904 */
[----:B------:R-:W-:Y:S05]  /*0080*/  EXIT ;  /* 0x000000000000794d */ /* 0x000fea0003800000 */
.L_x_0:
[----:B------:R-:W-:-:S00]  /*0090*/  BRA `(.L_x_0) ;  /* 0xfffffff000007947 */ /* 0x000fc0000383ffff */
[----:B------:R-:W-:-:S00]  /*00a0*/  NOP ;  /* 0x0000000000007918 */ /* 0x000fc00000000000 */
        /* <DEDUP_REMOVED lines=13> */
.L_x_3:


//--------------------- .text.write_float_value   --------------------------
	.section	.text.write_float_value,"ax",@progbits
	.sectioninfo	@"SHI_REGISTERS=8"
	.align	128
        .global         write_float_value
        .type           write_float_value,@function
        .size           write_float_value,(.L_x_4 - write_float_value)
        .other          write_float_value,@"STO_CUDA_ENTRY STV_DEFAULT"
write_float_value:
.text.write_float_value:
[----:B------:R-:W-:-:S02]  /*0000*/  IMAD.MOV.U32 R1, RZ, RZ, c[0x0][0x28] ;  /* 0x00000a00ff017624 */ /* 0x000fc400078e00ff */
[----:B------:R-:W-:Y:S01]  /*0010*/  IMAD.MOV.U32 R5, RZ, RZ, c[0x0][0x168] ;  /* 0x00005a00ff057624 */ /* 0x000fe200078e00ff */
[----:B------:R-:W-:Y:S01]  /*0020*/  MOV R2, c[0x0][0x160] ;  /* 0x0000580000027a02 */ /* 0x000fe20000000f00 */
[----:B------:R-:W-:Y:S01]  /*0030*/  ULDC.64 UR4, c[0x0][0x118] ;  /* 0x0000460000047ab9 */ /* 0x000fe20000000a00 */
[----:B------:R-:W-:-:S05]  /*0040*/  MOV R3, c[0x0][0x164] ;  /* 0x0000590000037a02 */ /* 0x000fca0000000f00 */
[----:B------:R-:W-:Y:S01]  /*0050*/  STG.E [R2.64], R5 ;  /* 0x0000000502007986 */ /* 0x000fe2000c101904 */
[----:B------:R-:W-:Y:S05]  /*0060*/  EXIT ;  /* 0x000000000000794d */ /* 0x000fea0003800000 */
.L_x_1:
        /* <DEDUP_REMOVED lines=9> */
.L_x_4:


//--------------------- .text.write_float_ptr     --------------------------
	.section	.text.write_float_ptr,"ax",@progbits
	.sectioninfo	@"SHI_REGISTERS=8"
	.align	128
        .global         write_float_ptr
        .type           write_float_ptr,@function
        .size           write_float_ptr,(.L_x_5 - write_float_ptr)
        .other          write_float_ptr,@"STO_CUDA_ENTRY STV_DEFAULT"
write_float_ptr:
.text.write_float_ptr:
[----:B------:R-:W-:-:S02]  /*0000*/  MOV R1, c[0x0][0x28] ;  /* 0x00000a0000017a02 */ /* 0x000fc40000000f00 */
[----:B------:R-:W-:Y:S01]  /*0010*/  IMAD.MOV.U32 R3, RZ, RZ, c[0x0][0x16c] ;  /* 0x00005b00ff037624 */ /* 0x000fe200078e00ff */
[----:B------:R-:W-:Y:S01]  /*0020*/  MOV R2, c[0x0][0x168] ;  /* 0x00005a0000027a02 */ /* 0x000fe20000000f00 */
[----:B------:R-:W-:-:S04]  /*0030*/  ULDC.64 UR4, c[0x0][0x118] ;  /* 0x0000460000047ab9 */ /* 0x000fc80000000a00 */
[----:B------:R-:W2:Y:S01]  /*0040*/  LDG.E R3, [R2.64] ;  /* 0x0000000402037981 */ /* 0x000ea2000c1e1900 */
[----:B------:R-:W-:Y:S01]  /*0050*/  MOV R4, c[0x0][0x160] ;  /* 0x0000580000047a02 */ /* 0x000fe20000000f00 */
[----:B------:R-:W-:-:S05]  /*0060*/  IMAD.MOV.U32 R5, RZ, RZ, c[0x0][0x164] ;  /* 0x00005900ff057624 */ /* 0x000fca00078e00ff */
[----:B--2---:R-:W-:Y:S01]  /*0070*/  STG.E [R4.64], R3 ;  /* 0x0000000304007986 */ /* 0x004fe2000c101904 */
[----:B------:R-:W-:Y:S05]  /*0080*/  EXIT ;  /* 0x000000000000794d */ /* 0x000fea0003800000 */
.L_x_2:
        /* <DEDUP_REMOVED lines=15> */
.L_x_5:
